//
// Generated by NVIDIA NVVM Compiler
//
// Compiler Build ID: CL-36424714
// Cuda compilation tools, release 13.0, V13.0.88
// Based on NVVM 20.0.0
//

.version 9.0
.target sm_100
.address_size 64

	// .globl	_Z23atomicSumRedutionKernelPfS_
.extern .shared .align 16 .b8 inVecShared[];

.visible .entry _Z23atomicSumRedutionKernelPfS_(
	.param .u64 .ptr .align 1 _Z23atomicSumRedutionKernelPfS__param_0,
	.param .u64 .ptr .align 1 _Z23atomicSumRedutionKernelPfS__param_1
)
{
	.reg .b32 	%r<5>;
	.reg .b32 	%f<3>;
	.reg .b64 	%rd<7>;

	ld.param.u64 	%rd1, [_Z23atomicSumRedutionKernelPfS__param_0];
	ld.param.u64 	%rd2, [_Z23atomicSumRedutionKernelPfS__param_1];
	cvta.to.global.u64 	%rd3, %rd2;
	cvta.to.global.u64 	%rd4, %rd1;
	mov.u32 	%r1, %ntid.x;
	mov.u32 	%r2, %ctaid.x;
	mov.u32 	%r3, %tid.x;
	mad.lo.s32 	%r4, %r1, %r2, %r3;
	mul.wide.s32 	%rd5, %r4, 4;
	add.s64 	%rd6, %rd4, %rd5;
	ld.global.f32 	%f1, [%rd6];
	atom.global.add.f32 	%f2, [%rd3], %f1;
	ret;

}
	// .globl	_Z28convergentSumReductionKernelPfS_
.visible .entry _Z28convergentSumReductionKernelPfS_(
	.param .u64 .ptr .align 1 _Z28convergentSumReductionKernelPfS__param_0,
	.param .u64 .ptr .align 1 _Z28convergentSumReductionKernelPfS__param_1
)
{
	.reg .pred 	%p<5>;
	.reg .b32 	%r<7>;
	.reg .b32 	%f<5>;
	.reg .b64 	%rd<9>;

	ld.param.u64 	%rd4, [_Z28convergentSumReductionKernelPfS__param_0];
	ld.param.u64 	%rd3, [_Z28convergentSumReductionKernelPfS__param_1];
	cvta.to.global.u64 	%rd1, %rd4;
	mov.u32 	%r6, %ntid.x;
	setp.lt.u32 	%p1, %r6, 2;
	@%p1 bra 	$L__BB1_5;
	mov.u32 	%r2, %tid.x;
	mul.wide.u32 	%rd5, %r2, 4;
	add.s64 	%rd2, %rd1, %rd5;
$L__BB1_2:
	shr.u32 	%r4, %r6, 1;
	setp.ge.u32 	%p2, %r2, %r4;
	@%p2 bra 	$L__BB1_4;
	mul.wide.u32 	%rd6, %r4, 4;
	add.s64 	%rd7, %rd2, %rd6;
	ld.global.f32 	%f1, [%rd7];
	ld.global.f32 	%f2, [%rd2];
	add.f32 	%f3, %f1, %f2;
	st.global.f32 	[%rd2], %f3;
$L__BB1_4:
	bar.sync 	0;
	setp.gt.u32 	%p3, %r6, 3;
	mov.u32 	%r6, %r4;
	@%p3 bra 	$L__BB1_2;
$L__BB1_5:
	mov.u32 	%r5, %tid.x;
	setp.ne.s32 	%p4, %r5, 0;
	@%p4 bra 	$L__BB1_7;
	ld.global.f32 	%f4, [%rd1];
	cvta.to.global.u64 	%rd8, %rd3;
	st.global.f32 	[%rd8], %f4;
$L__BB1_7:
	ret;

}
	// .globl	_Z30sharedMemorySumReductionKernelPfS_
.visible .entry _Z30sharedMemorySumReductionKernelPfS_(
	.param .u64 .ptr .align 1 _Z30sharedMemorySumReductionKernelPfS__param_0,
	.param .u64 .ptr .align 1 _Z30sharedMemorySumReductionKernelPfS__param_1
)
{
	.reg .pred 	%p<6>;
	.reg .b32 	%r<13>;
	.reg .b32 	%f<8>;
	.reg .b64 	%rd<9>;

	ld.param.u64 	%rd1, [_Z30sharedMemorySumReductionKernelPfS__param_0];
	ld.param.u64 	%rd2, [_Z30sharedMemorySumReductionKernelPfS__param_1];
	mov.u32 	%r1, %ntid.x;
	shr.u32 	%r2, %r1, 1;
	mov.u32 	%r3, %tid.x;
	setp.ge.u32 	%p1, %r3, %r2;
	shl.b32 	%r8, %r3, 2;
	mov.u32 	%r9, inVecShared;
	add.s32 	%r4, %r9, %r8;
	@%p1 bra 	$L__BB2_2;
	cvta.to.global.u64 	%rd3, %rd1;
	mul.wide.u32 	%rd4, %r3, 4;
	add.s64 	%rd5, %rd3, %rd4;
	ld.global.f32 	%f1, [%rd5];
	mul.wide.u32 	%rd6, %r2, 4;
	add.s64 	%rd7, %rd5, %rd6;
	ld.global.f32 	%f2, [%rd7];
	add.f32 	%f3, %f1, %f2;
	st.shared.f32 	[%r4], %f3;
$L__BB2_2:
	setp.lt.u32 	%p2, %r1, 4;
	@%p2 bra 	$L__BB2_7;
	shr.u32 	%r12, %r1, 2;
$L__BB2_4:
	bar.sync 	0;
	setp.ge.u32 	%p3, %r3, %r12;
	@%p3 bra 	$L__BB2_6;
	shl.b32 	%r10, %r12, 2;
	add.s32 	%r11, %r4, %r10;
	ld.shared.f32 	%f4, [%r11];
	ld.shared.f32 	%f5, [%r4];
	add.f32 	%f6, %f4, %f5;
	st.shared.f32 	[%r4], %f6;
$L__BB2_6:
	shr.u32 	%r7, %r12, 1;
	setp.gt.u32 	%p4, %r12, 1;
	mov.u32 	%r12, %r7;
	@%p4 bra 	$L__BB2_4;
$L__BB2_7:
	setp.ne.s32 	%p5, %r3, 0;
	@%p5 bra 	$L__BB2_9;
	ld.shared.f32 	%f7, [inVecShared];
	cvta.to.global.u64 	%rd8, %rd2;
	st.global.f32 	[%rd8], %f7;
$L__BB2_9:
	ret;

}
	// .globl	_Z27segmentedSumReductionKernelPfS_
.visible .entry _Z27segmentedSumReductionKernelPfS_(
	.param .u64 .ptr .align 1 _Z27segmentedSumReductionKernelPfS__param_0,
	.param .u64 .ptr .align 1 _Z27segmentedSumReductionKernelPfS__param_1
)
{
	.reg .pred 	%p<6>;
	.reg .b32 	%r<16>;
	.reg .b32 	%f<9>;
	.reg .b64 	%rd<9>;

	ld.param.u64 	%rd1, [_Z27segmentedSumReductionKernelPfS__param_0];
	ld.param.u64 	%rd2, [_Z27segmentedSumReductionKernelPfS__param_1];
	mov.u32 	%r1, %ntid.x;
	mov.u32 	%r2, %tid.x;
	shr.u32 	%r3, %r1, 1;
	setp.ge.u32 	%p1, %r2, %r3;
	shl.b32 	%r8, %r2, 2;
	mov.u32 	%r9, inVecShared;
	add.s32 	%r4, %r9, %r8;
	@%p1 bra 	$L__BB3_2;
	cvta.to.global.u64 	%rd3, %rd1;
	mov.u32 	%r10, %ctaid.x;
	mad.lo.s32 	%r11, %r1, %r10, %r2;
	mul.wide.s32 	%rd4, %r11, 4;
	add.s64 	%rd5, %rd3, %rd4;
	ld.global.f32 	%f1, [%rd5];
	shl.b32 	%r12, %r3, 2;
	cvt.u64.u32 	%rd6, %r12;
	add.s64 	%rd7, %rd5, %rd6;
	ld.global.f32 	%f2, [%rd7];
	add.f32 	%f3, %f1, %f2;
	st.shared.f32 	[%r4], %f3;
$L__BB3_2:
	setp.lt.u32 	%p2, %r1, 4;
	@%p2 bra 	$L__BB3_7;
	shr.u32 	%r15, %r1, 2;
$L__BB3_4:
	bar.sync 	0;
	setp.ge.u32 	%p3, %r2, %r15;
	@%p3 bra 	$L__BB3_6;
	shl.b32 	%r13, %r15, 2;
	add.s32 	%r14, %r4, %r13;
	ld.shared.f32 	%f4, [%r14];
	ld.shared.f32 	%f5, [%r4];
	add.f32 	%f6, %f4, %f5;
	st.shared.f32 	[%r4], %f6;
$L__BB3_6:
	shr.u32 	%r7, %r15, 1;
	setp.gt.u32 	%p4, %r15, 1;
	mov.u32 	%r15, %r7;
	@%p4 bra 	$L__BB3_4;
$L__BB3_7:
	setp.ne.s32 	%p5, %r2, 0;
	@%p5 bra 	$L__BB3_9;
	ld.shared.f32 	%f7, [inVecShared];
	cvta.to.global.u64 	%rd8, %rd2;
	atom.global.add.f32 	%f8, [%rd8], %f7;
$L__BB3_9:
	ret;

}


// ===== COMPILED SASS (sm_100) =====

	.target	sm_100

	.elftype	@"ET_EXEC"


//--------------------- .note.nv.tkinfo           --------------------------
	.section	.note.nv.tkinfo,"",@"SHT_NOTE"
	.sectionflags	@"SHF_NOTE_NV_TKINFO"
	.tkinfo
        /*0018*/ 	.word	0x00000002
        /*0030*/ 	.string	""
        /*0030*/ 	.string	"ptxas"
        /*0030*/ 	.string	"Cuda compilation tools, release 13.0, V13.0.88"
        /*0030*/ 	.string	"Build cuda_13.0.r13.0/compiler.36424714_0"
        /*0030*/ 	.string	"-arch sm_100 -m 64 "



//--------------------- .note.nv.cuinfo           --------------------------
	.section	.note.nv.cuinfo,"",@"SHT_NOTE"
	.sectionflags	@"SHF_NOTE_NV_CUINFO"
        /*0018*/ 	.short	0x0002
        /*001a*/ 	.short	0x0064
        /*001c*/ 	.short	0x0082
	.zero		2


//--------------------- .nv.info                  --------------------------
	.section	.nv.info,"",@"SHT_CUDA_INFO"
	.align	4


	//----- nvinfo : EIATTR_REGCOUNT
	.align		4
        /*0000*/ 	.byte	0x04, 0x2f
        /*0002*/ 	.short	(.L_1 - .L_0)
	.align		4
.L_0:
        /*0004*/ 	.word	index@(_Z23atomicSumRedutionKernelPfS_)
        /*0008*/ 	.word	0x00000008


	//----- nvinfo : EIATTR_FRAME_SIZE
	.align		4
.L_1:
        /*000c*/ 	.byte	0x04, 0x11
        /*000e*/ 	.short	(.L_3 - .L_2)
	.align		4
.L_2:
        /*0010*/ 	.word	index@(_Z23atomicSumRedutionKernelPfS_)
        /*0014*/ 	.word	0x00000000


	//----- nvinfo : EIATTR_REGCOUNT
	.align		4
.L_3:
        /*0018*/ 	.byte	0x04, 0x2f
        /*001a*/ 	.short	(.L_5 - .L_4)
	.align		4
.L_4:
        /*001c*/ 	.word	index@(_Z28convergentSumReductionKernelPfS_)
        /*0020*/ 	.word	0x0000000c


	//----- nvinfo : EIATTR_FRAME_SIZE
	.align		4
.L_5:
        /*0024*/ 	.byte	0x04, 0x11
        /*0026*/ 	.short	(.L_7 - .L_6)
	.align		4
.L_6:
        /*0028*/ 	.word	index@(_Z28convergentSumReductionKernelPfS_)
        /*002c*/ 	.word	0x00000000


	//----- nvinfo : EIATTR_REGCOUNT
	.align		4
.L_7:
        /*0030*/ 	.byte	0x04, 0x2f
        /*0032*/ 	.short	(.L_9 - .L_8)
	.align		4
.L_8:
        /*0034*/ 	.word	index@(_Z30sharedMemorySumReductionKernelPfS_)
        /*0038*/ 	.word	0x0000000b


	//----- nvinfo : EIATTR_FRAME_SIZE
	.align		4
.L_9:
        /*003c*/ 	.byte	0x04, 0x11
        /*003e*/ 	.short	(.L_11 - .L_10)
	.align		4
.L_10:
        /*0040*/ 	.word	index@(_Z30sharedMemorySumReductionKernelPfS_)
        /*0044*/ 	.word	0x00000000


	//----- nvinfo : EIATTR_REGCOUNT
	.align		4
.L_11:
        /*0048*/ 	.byte	0x04, 0x2f
        /*004a*/ 	.short	(.L_13 - .L_12)
	.align		4
.L_12:
        /*004c*/ 	.word	index@(_Z27segmentedSumReductionKernelPfS_)
        /*0050*/ 	.word	0x0000000b


	//----- nvinfo : EIATTR_FRAME_SIZE
	.align		4
.L_13:
        /*0054*/ 	.byte	0x04, 0x11
        /*0056*/ 	.short	(.L_15 - .L_14)
	.align		4
.L_14:
        /*0058*/ 	.word	index@(_Z27segmentedSumReductionKernelPfS_)
        /*005c*/ 	.word	0x00000000


	//----- nvinfo : EIATTR_MIN_STACK_SIZE
	.align		4
.L_15:
        /*0060*/ 	.byte	0x04, 0x12
        /*0062*/ 	.short	(.L_17 - .L_16)
	.align		4
.L_16:
        /*0064*/ 	.word	index@(_Z27segmentedSumReductionKernelPfS_)
        /*0068*/ 	.word	0x00000000


	//----- nvinfo : EIATTR_MIN_STACK_SIZE
	.align		4
.L_17:
        /*006c*/ 	.byte	0x04, 0x12
        /*006e*/ 	.short	(.L_19 - .L_18)
	.align		4
.L_18:
        /*0070*/ 	.word	index@(_Z30sharedMemorySumReductionKernelPfS_)
        /*0074*/ 	.word	0x00000000


	//----- nvinfo : EIATTR_MIN_STACK_SIZE
	.align		4
.L_19:
        /*0078*/ 	.byte	0x04, 0x12
        /*007a*/ 	.short	(.L_21 - .L_20)
	.align		4
.L_20:
        /*007c*/ 	.word	index@(_Z28convergentSumReductionKernelPfS_)
        /*0080*/ 	.word	0x00000000


	//----- nvinfo : EIATTR_MIN_STACK_SIZE
	.align		4
.L_21:
        /*0084*/ 	.byte	0x04, 0x12
        /*0086*/ 	.short	(.L_23 - .L_22)
	.align		4
.L_22:
        /*0088*/ 	.word	index@(_Z23atomicSumRedutionKernelPfS_)
        /*008c*/ 	.word	0x00000000
.L_23:


//--------------------- .nv.compat                --------------------------
	.section	.nv.compat,"",@"SHT_CUDA_COMPAT_INFO"
	.align	4
        /*0000*/ 	.byte	0x02, 0x09, 0x00, 0x00, 0x02, 0x02, 0x01, 0x00, 0x02, 0x05, 0x05, 0x00, 0x03, 0x07, 0x01, 0x01
        /*0010*/ 	.byte	0x02, 0x03, 0x00, 0x00, 0x02, 0x06, 0x01, 0x00, 0x04, 0x0b, 0x08, 0x00, 0x09, 0x00, 0x00, 0x00
        /*0020*/ 	.byte	0x00, 0x00, 0x00, 0x00


//--------------------- .nv.info._Z27segmentedSumReductionKernelPfS_ --------------------------
	.section	.nv.info._Z27segmentedSumReductionKernelPfS_,"",@"SHT_CUDA_INFO"
	.sectionflags	@""
	.align	4


	//----- nvinfo : EIATTR_CUDA_API_VERSION
	.align		4
        /*0000*/ 	.byte	0x04, 0x37
        /*0002*/ 	.short	(.L_25 - .L_24)
.L_24:
        /*0004*/ 	.word	0x00000082


	//----- nvinfo : EIATTR_KPARAM_INFO
	.align		4
.L_25:
        /*0008*/ 	.byte	0x04, 0x17
        /*000a*/ 	.short	(.L_27 - .L_26)
.L_26:
        /*000c*/ 	.word	0x00000000
        /*0010*/ 	.short	0x0001
        /*0012*/ 	.short	0x0008
        /*0014*/ 	.byte	0x00, 0xf5, 0x21, 0x00


	//----- nvinfo : EIATTR_KPARAM_INFO
	.align		4
.L_27:
        /*0018*/ 	.byte	0x04, 0x17
        /*001a*/ 	.short	(.L_29 - .L_28)
.L_28:
        /*001c*/ 	.word	0x00000000
        /*0020*/ 	.short	0x0000
        /*0022*/ 	.short	0x0000
        /*0024*/ 	.byte	0x00, 0xf5, 0x21, 0x00


	//----- nvinfo : EIATTR_SPARSE_MMA_MASK
	.align		4
.L_29:
        /*0028*/ 	.byte	0x03, 0x50
        /*002a*/ 	.short	0x0000


	//----- nvinfo : EIATTR_MAXREG_COUNT
	.align		4
        /*002c*/ 	.byte	0x03, 0x1b
        /*002e*/ 	.short	0x00ff


	//----- nvinfo : EIATTR_NUM_BARRIERS
	.align		4
        /*0030*/ 	.byte	0x02, 0x4c
        /*0032*/ 	.byte	0x01
	.zero		1


	//----- nvinfo : EIATTR_MERCURY_ISA_VERSION
	.align		4
        /*0034*/ 	.byte	0x03, 0x5f
        /*0036*/ 	.short	0x0101


	//----- nvinfo : EIATTR_VRC_CTA_INIT_COUNT
	.align		4
        /*0038*/ 	.byte	0x02, 0x4a
	.zero		1
	.zero		1


	//----- nvinfo : EIATTR_EXIT_INSTR_OFFSETS
	.align		4
        /*003c*/ 	.byte	0x04, 0x1c
        /*003e*/ 	.short	(.L_31 - .L_30)


	//   ....[0]....
.L_30:
        /*0040*/ 	.word	0x00000220


	//   ....[1]....
        /*0044*/ 	.word	0x00000290


	//----- nvinfo : EIATTR_CBANK_PARAM_SIZE
	.align		4
.L_31:
        /*0048*/ 	.byte	0x03, 0x19
        /*004a*/ 	.short	0x0010


	//----- nvinfo : EIATTR_PARAM_CBANK
	.align		4
        /*004c*/ 	.byte	0x04, 0x0a
        /*004e*/ 	.short	(.L_33 - .L_32)
	.align		4
.L_32:
        /*0050*/ 	.word	index@(.nv.constant0._Z27segmentedSumReductionKernelPfS_)
        /*0054*/ 	.short	0x0380
        /*0056*/ 	.short	0x0010


	//----- nvinfo : EIATTR_SW_WAR
	.align		4
.L_33:
        /*0058*/ 	.byte	0x04, 0x36
        /*005a*/ 	.short	(.L_35 - .L_34)
.L_34:
        /*005c*/ 	.word	0x00000008
.L_35:


//--------------------- .nv.info._Z30sharedMemorySumReductionKernelPfS_ --------------------------
	.section	.nv.info._Z30sharedMemorySumReductionKernelPfS_,"",@"SHT_CUDA_INFO"
	.sectionflags	@""
	.align	4


	//----- nvinfo : EIATTR_CUDA_API_VERSION
	.align		4
        /*0000*/ 	.byte	0x04, 0x37
        /*0002*/ 	.short	(.L_37 - .L_36)
.L_36:
        /*0004*/ 	.word	0x00000082


	//----- nvinfo : EIATTR_KPARAM_INFO
	.align		4
.L_37:
        /*0008*/ 	.byte	0x04, 0x17
        /*000a*/ 	.short	(.L_39 - .L_38)
.L_38:
        /*000c*/ 	.word	0x00000000
        /*0010*/ 	.short	0x0001
        /*0012*/ 	.short	0x0008
        /*0014*/ 	.byte	0x00, 0xf5, 0x21, 0x00


	//----- nvinfo : EIATTR_KPARAM_INFO
	.align		4
.L_39:
        /*0018*/ 	.byte	0x04, 0x17
        /*001a*/ 	.short	(.L_41 - .L_40)
.L_40:
        /*001c*/ 	.word	0x00000000
        /*0020*/ 	.short	0x0000
        /*0022*/ 	.short	0x0000
        /*0024*/ 	.byte	0x00, 0xf5, 0x21, 0x00


	//----- nvinfo : EIATTR_SPARSE_MMA_MASK
	.align		4
.L_41:
        /*0028*/ 	.byte	0x03, 0x50
        /*002a*/ 	.short	0x0000


	//----- nvinfo : EIATTR_MAXREG_COUNT
	.align		4
        /*002c*/ 	.byte	0x03, 0x1b
        /*002e*/ 	.short	0x00ff


	//----- nvinfo : EIATTR_NUM_BARRIERS
	.align		4
        /*0030*/ 	.byte	0x02, 0x4c
        /*0032*/ 	.byte	0x01
	.zero		1


	//----- nvinfo : EIATTR_MERCURY_ISA_VERSION
	.align		4
        /*0034*/ 	.byte	0x03, 0x5f
        /*0036*/ 	.short	0x0101


	//----- nvinfo : EIATTR_VRC_CTA_INIT_COUNT
	.align		4
        /*0038*/ 	.byte	0x02, 0x4a
	.zero		1
	.zero		1


	//----- nvinfo : EIATTR_EXIT_INSTR_OFFSETS
	.align		4
        /*003c*/ 	.byte	0x04, 0x1c
        /*003e*/ 	.short	(.L_43 - .L_42)


	//   ....[0]....
.L_42:
        /*0040*/ 	.word	0x000001f0


	//   ....[1]....
        /*0044*/ 	.word	0x00000260


	//----- nvinfo : EIATTR_CBANK_PARAM_SIZE
	.align		4
.L_43:
        /*0048*/ 	.byte	0x03, 0x19
        /*004a*/ 	.short	0x0010


	//----- nvinfo : EIATTR_PARAM_CBANK
	.align		4
        /*004c*/ 	.byte	0x04, 0x0a
        /*004e*/ 	.short	(.L_45 - .L_44)
	.align		4
.L_44:
        /*0050*/ 	.word	index@(.nv.constant0._Z30sharedMemorySumReductionKernelPfS_)
        /*0054*/ 	.short	0x0380
        /*0056*/ 	.short	0x0010


	//----- nvinfo : EIATTR_SW_WAR
	.align		4
.L_45:
        /*0058*/ 	.byte	0x04, 0x36
        /*005a*/ 	.short	(.L_47 - .L_46)
.L_46:
        /*005c*/ 	.word	0x00000008
.L_47:


//--------------------- .nv.info._Z28convergentSumReductionKernelPfS_ --------------------------
	.section	.nv.info._Z28convergentSumReductionKernelPfS_,"",@"SHT_CUDA_INFO"
	.sectionflags	@""
	.align	4


	//----- nvinfo : EIATTR_CUDA_API_VERSION
	.align		4
        /*0000*/ 	.byte	0x04, 0x37
        /*0002*/ 	.short	(.L_49 - .L_48)
.L_48:
        /*0004*/ 	.word	0x00000082


	//----- nvinfo : EIATTR_KPARAM_INFO
	.align		4
.L_49:
        /*0008*/ 	.byte	0x04, 0x17
        /*000a*/ 	.short	(.L_51 - .L_50)
.L_50:
        /*000c*/ 	.word	0x00000000
        /*0010*/ 	.short	0x0001
        /*0012*/ 	.short	0x0008
        /*0014*/ 	.byte	0x00, 0xf5, 0x21, 0x00


	//----- nvinfo : EIATTR_KPARAM_INFO
	.align		4
.L_51:
        /*0018*/ 	.byte	0x04, 0x17
        /*001a*/ 	.short	(.L_53 - .L_52)
.L_52:
        /*001c*/ 	.word	0x00000000
        /*0020*/ 	.short	0x0000
        /*0022*/ 	.short	0x0000
        /*0024*/ 	.byte	0x00, 0xf5, 0x21, 0x00


	//----- nvinfo : EIATTR_SPARSE_MMA_MASK
	.align		4
.L_53:
        /*0028*/ 	.byte	0x03, 0x50
        /*002a*/ 	.short	0x0000


	//----- nvinfo : EIATTR_MAXREG_COUNT
	.align		4
        /*002c*/ 	.byte	0x03, 0x1b
        /*002e*/ 	.short	0x00ff


	//----- nvinfo : EIATTR_NUM_BARRIERS
	.align		4
        /*0030*/ 	.byte	0x02, 0x4c
        /*0032*/ 	.byte	0x01
	.zero		1


	//----- nvinfo : EIATTR_MERCURY_ISA_VERSION
	.align		4
        /*0034*/ 	.byte	0x03, 0x5f
        /*0036*/ 	.short	0x0101


	//----- nvinfo : EIATTR_VRC_CTA_INIT_COUNT
	.align		4
        /*0038*/ 	.byte	0x02, 0x4a
	.zero		1
	.zero		1


	//----- nvinfo : EIATTR_EXIT_INSTR_OFFSETS
	.align		4
        /*003c*/ 	.byte	0x04, 0x1c
        /*003e*/ 	.short	(.L_55 - .L_54)


	//   ....[0]....
.L_54:
        /*0040*/ 	.word	0x00000190


	//   ....[1]....
        /*0044*/ 	.word	0x000001e0


	//----- nvinfo : EIATTR_CRS_STACK_SIZE
	.align		4
.L_55:
        /*0048*/ 	.byte	0x04, 0x1e
        /*004a*/ 	.short	(.L_57 - .L_56)
.L_56:
        /*004c*/ 	.word	0x00000000


	//----- nvinfo : EIATTR_CBANK_PARAM_SIZE
	.align		4
.L_57:
        /*0050*/ 	.byte	0x03, 0x19
        /*0052*/ 	.short	0x0010


	//----- nvinfo : EIATTR_PARAM_CBANK
	.align		4
        /*0054*/ 	.byte	0x04, 0x0a
        /*0056*/ 	.short	(.L_59 - .L_58)
	.align		4
.L_58:
        /*0058*/ 	.word	index@(.nv.constant0._Z28convergentSumReductionKernelPfS_)
        /*005c*/ 	.short	0x0380
        /*005e*/ 	.short	0x0010


	//----- nvinfo : EIATTR_SW_WAR
	.align		4
.L_59:
        /*0060*/ 	.byte	0x04, 0x36
        /*0062*/ 	.short	(.L_61 - .L_60)
.L_60:
        /*0064*/ 	.word	0x00000008
.L_61:


//--------------------- .nv.info._Z23atomicSumRedutionKernelPfS_ --------------------------
	.section	.nv.info._Z23atomicSumRedutionKernelPfS_,"",@"SHT_CUDA_INFO"
	.sectionflags	@""
	.align	4


	//----- nvinfo : EIATTR_CUDA_API_VERSION
	.align		4
        /*0000*/ 	.byte	0x04, 0x37
        /*0002*/ 	.short	(.L_63 - .L_62)
.L_62:
        /*0004*/ 	.word	0x00000082


	//----- nvinfo : EIATTR_KPARAM_INFO
	.align		4
.L_63:
        /*0008*/ 	.byte	0x04, 0x17
        /*000a*/ 	.short	(.L_65 - .L_64)
.L_64:
        /*000c*/ 	.word	0x00000000
        /*0010*/ 	.short	0x0001
        /*0012*/ 	.short	0x0008
        /*0014*/ 	.byte	0x00, 0xf5, 0x21, 0x00


	//----- nvinfo : EIATTR_KPARAM_INFO
	.align		4
.L_65:
        /*0018*/ 	.byte	0x04, 0x17
        /*001a*/ 	.short	(.L_67 - .L_66)
.L_66:
        /*001c*/ 	.word	0x00000000
        /*0020*/ 	.short	0x0000
        /*0022*/ 	.short	0x0000
        /*0024*/ 	.byte	0x00, 0xf5, 0x21, 0x00


	//----- nvinfo : EIATTR_SPARSE_MMA_MASK
	.align		4
.L_67:
        /*0028*/ 	.byte	0x03, 0x50
        /*002a*/ 	.short	0x0000


	//----- nvinfo : EIATTR_MAXREG_COUNT
	.align		4
        /*002c*/ 	.byte	0x03, 0x1b
        /*002e*/ 	.short	0x00ff


	//----- nvinfo : EIATTR_MERCURY_ISA_VERSION
	.align		4
        /*0030*/ 	.byte	0x03, 0x5f
        /*0032*/ 	.short	0x0101


	//----- nvinfo : EIATTR_VRC_CTA_INIT_COUNT
	.align		4
        /*0034*/ 	.byte	0x02, 0x4a
	.zero		1
	.zero		1


	//----- nvinfo : EIATTR_EXIT_INSTR_OFFSETS
	.align		4
        /*0038*/ 	.byte	0x04, 0x1c
        /*003a*/ 	.short	(.L_69 - .L_68)


	//   ....[0]....
.L_68:
        /*003c*/ 	.word	0x000000b0


	//----- nvinfo : EIATTR_CBANK_PARAM_SIZE
	.align		4
.L_69:
        /*0040*/ 	.byte	0x03, 0x19
        /*0042*/ 	.short	0x0010


	//----- nvinfo : EIATTR_PARAM_CBANK
	.align		4
        /*0044*/ 	.byte	0x04, 0x0a
        /*0046*/ 	.short	(.L_71 - .L_70)
	.align		4
.L_70:
        /*0048*/ 	.word	index@(.nv.constant0._Z23atomicSumRedutionKernelPfS_)
        /*004c*/ 	.short	0x0380
        /*004e*/ 	.short	0x0010


	//----- nvinfo : EIATTR_SW_WAR
	.align		4
.L_71:
        /*0050*/ 	.byte	0x04, 0x36
        /*0052*/ 	.short	(.L_73 - .L_72)
.L_72:
        /*0054*/ 	.word	0x00000008
.L_73:


//--------------------- .nv.callgraph             --------------------------
	.section	.nv.callgraph,"",@"SHT_CUDA_CALLGRAPH"
	.align	4
	.sectionentsize	8
	.align		4
        /*0000*/ 	.word	0x00000000
	.align		4
        /*0004*/ 	.word	0xffffffff
	.align		4
        /*0008*/ 	.word	0x00000000
	.align		4
        /*000c*/ 	.word	0xfffffffe
	.align		4
        /*0010*/ 	.word	0x00000000
	.align		4
        /*0014*/ 	.word	0xfffffffd
	.align		4
        /*0018*/ 	.word	0x00000000
	.align		4
        /*001c*/ 	.word	0xfffffffc


//--------------------- .text._Z27segmentedSumReductionKernelPfS_ --------------------------
	.section	.text._Z27segmentedSumReductionKernelPfS_,"ax",@progbits
	.align	128
        .global         _Z27segmentedSumReductionKernelPfS_
        .type           _Z27segmentedSumReductionKernelPfS_,@function
        .size           _Z27segmentedSumReductionKernelPfS_,(.L_x_12 - _Z27segmentedSumReductionKernelPfS_)
        .other          _Z27segmentedSumReductionKernelPfS_,@"STO_CUDA_ENTRY STV_DEFAULT"
_Z27segmentedSumReductionKernelPfS_:
.text._Z27segmentedSumReductionKernelPfS_:
[----:B------:R-:W-:Y:S01]  /*0000*/  LDC R1, c[0x0][0x37c] ;  /* 0x0000df00ff017b82 */ /* 0x000fe20000000800 */
[----:B------:R-:W0:Y:S07]  /*0010*/  S2R R8, SR_TID.X ;  /* 0x0000000000087919 */ /* 0x000e2e0000002100 */
[----:B------:R-:W1:Y:S01]  /*0020*/  LDC R6, c[0x0][0x360] ;  /* 0x0000d800ff067b82 */ /* 0x000e620000000800 */
[----:B------:R-:W2:Y:S01]  /*0030*/  LDCU.64 UR6, c[0x0][0x358] ;  /* 0x00006b00ff0677ac */ /* 0x000ea20008000a00 */
[----:B-1----:R-:W-:-:S04]  /*0040*/  SHF.R.U32.HI R5, RZ, 0x1, R6 ;  /* 0x00000001ff057819 */ /* 0x002fc80000011606 */
[----:B0-----:R-:W-:-:S13]  /*0050*/  ISETP.GE.U32.AND P1, PT, R8, R5, PT ;  /* 0x000000050800720c */ /* 0x001fda0003f26070 */
[----:B------:R-:W0:Y:S01]  /*0060*/  @!P1 S2R R7, SR_CTAID.X ;  /* 0x0000000000079919 */ /* 0x000e220000002500 */
[----:B------:R-:W1:Y:S01]  /*0070*/  @!P1 LDC.64 R2, c[0x0][0x380] ;  /* 0x0000e000ff029b82 */ /* 0x000e620000000a00 */
[----:B0-----:R-:W-:-:S04]  /*0080*/  @!P1 IMAD R7, R6, R7, R8 ;  /* 0x0000000706079224 */ /* 0x001fc800078e0208 */
[----:B-1----:R-:W-:-:S03]  /*0090*/  @!P1 IMAD.WIDE R2, R7, 0x4, R2 ;  /* 0x0000000407029825 */ /* 0x002fc600078e0202 */
[----:B------:R-:W-:-:S03]  /*00a0*/  @!P1 LEA R4, P0, R5, R2, 0x2 ;  /* 0x0000000205049211 */ /* 0x000fc600078010ff */
[----:B--2---:R-:W2:Y:S02]  /*00b0*/  @!P1 LDG.E R2, desc[UR6][R2.64] ;  /* 0x0000000602029981 */ /* 0x004ea4000c1e1900 */
[----:B------:R-:W-:-:S06]  /*00c0*/  @!P1 IMAD.X R5, RZ, RZ, R3, P0 ;  /* 0x000000ffff059224 */ /* 0x000fcc00000e0603 */
[----:B------:R-:W2:Y:S01]  /*00d0*/  @!P1 LDG.E R5, desc[UR6][R4.64] ;  /* 0x0000000604059981 */ /* 0x000ea2000c1e1900 */
[----:B------:R-:W0:Y:S01]  /*00e0*/  S2UR UR5, SR_CgaCtaId ;  /* 0x00000000000579c3 */ /* 0x000e220000008800 */
[----:B------:R-:W-:Y:S01]  /*00f0*/  UMOV UR4, 0x400 ;  /* 0x0000040000047882 */ /* 0x000fe20000000000 */
[----:B------:R-:W-:Y:S01]  /*0100*/  ISETP.GE.U32.AND P2, PT, R6, 0x4, PT ;  /* 0x000000040600780c */ /* 0x000fe20003f46070 */
[----:B0-----:R-:W-:-:S06]  /*0110*/  ULEA UR4, UR5, UR4, 0x18 ;  /* 0x0000000405047291 */ /* 0x001fcc000f8ec0ff */
[C---:B------:R-:W-:Y:S02]  /*0120*/  LEA R0, R8.reuse, UR4, 0x2 ;  /* 0x0000000408007c11 */ /* 0x040fe4000f8e10ff */
[----:B------:R-:W-:Y:S01]  /*0130*/  ISETP.NE.AND P0, PT, R8, RZ, PT ;  /* 0x000000ff0800720c */ /* 0x000fe20003f05270 */
[----:B--2---:R-:W-:-:S05]  /*0140*/  @!P1 FADD R7, R2, R5 ;  /* 0x0000000502079221 */ /* 0x004fca0000000000 */
[----:B------:R0:W-:Y:S01]  /*0150*/  @!P1 STS [R0], R7 ;  /* 0x0000000700009388 */ /* 0x0001e20000000800 */
[----:B------:R-:W-:Y:S06]  /*0160*/  @!P2 BRA `(.L_x_0) ;  /* 0x00000000002ca947 */ /* 0x000fec0003800000 */
[----:B------:R-:W-:-:S07]  /*0170*/  SHF.R.U32.HI R3, RZ, 0x2, R6 ;  /* 0x00000002ff037819 */ /* 0x000fce0000011606 */
.L_x_1:
[----:B------:R-:W-:Y:S01]  /*0180*/  BAR.SYNC.DEFER_BLOCKING 0x0 ;  /* 0x0000000000007b1d */ /* 0x000fe20000010000 */
[----:B------:R-:W-:-:S13]  /*0190*/  ISETP.GE.U32.AND P1, PT, R8, R3, PT ;  /* 0x000000030800720c */ /* 0x000fda0003f26070 */
[----:B------:R-:W-:Y:S01]  /*01a0*/  @!P1 IMAD R2, R3, 0x4, R0 ;  /* 0x0000000403029824 */ /* 0x000fe200078e0200 */
[----:B------:R-:W-:Y:S05]  /*01b0*/  @!P1 LDS R5, [R0] ;  /* 0x0000000000059984 */ /* 0x000fea0000000800 */
[----:B------:R-:W1:Y:S02]  /*01c0*/  @!P1 LDS R2, [R2] ;  /* 0x0000000002029984 */ /* 0x000e640000000800 */
[----:B-1----:R-:W-:-:S05]  /*01d0*/  @!P1 FADD R5, R2, R5 ;  /* 0x0000000502059221 */ /* 0x002fca0000000000 */
[----:B------:R1:W-:Y:S01]  /*01e0*/  @!P1 STS [R0], R5 ;  /* 0x0000000500009388 */ /* 0x0003e20000000800 */
[----:B------:R-:W-:Y:S02]  /*01f0*/  ISETP.GT.U32.AND P1, PT, R3, 0x1, PT ;  /* 0x000000010300780c */ /* 0x000fe40003f24070 */
[----:B------:R-:W-:-:S11]  /*0200*/  SHF.R.U32.HI R3, RZ, 0x1, R3 ;  /* 0x00000001ff037819 */ /* 0x000fd60000011603 */
[----:B-1----:R-:W-:Y:S05]  /*0210*/  @P1 BRA `(.L_x_1) ;  /* 0xfffffffc00d81947 */ /* 0x002fea000383ffff */
.L_x_0:
[----:B------:R-:W-:Y:S05]  /*0220*/  @P0 EXIT ;  /* 0x000000000000094d */ /* 0x000fea0003800000 */
[----:B------:R-:W1:Y:S01]  /*0230*/  S2UR UR5, SR_CgaCtaId ;  /* 0x00000000000579c3 */ /* 0x000e620000008800 */
[----:B------:R-:W-:-:S07]  /*0240*/  UMOV UR4, 0x400 ;  /* 0x0000040000047882 */ /* 0x000fce0000000000 */
[----:B------:R-:W2:Y:S01]  /*0250*/  LDC.64 R2, c[0x0][0x388] ;  /* 0x0000e200ff027b82 */ /* 0x000ea20000000a00 */
[----:B-1----:R-:W-:-:S09]  /*0260*/  ULEA UR4, UR5, UR4, 0x18 ;  /* 0x0000000405047291 */ /* 0x002fd2000f8ec0ff */
[----:B------:R-:W2:Y:S04]  /*0270*/  LDS R5, [UR4] ;  /* 0x00000004ff057984 */ /* 0x000ea80008000800 */
[----:B--2---:R-:W-:Y:S01]  /*0280*/  REDG.E.ADD.F32.FTZ.RN.STRONG.GPU desc[UR6][R2.64], R5 ;  /* 0x00000005020079a6 */ /* 0x004fe2000c12f306 */
[----:B------:R-:W-:Y:S05]  /*0290*/  EXIT ;  /* 0x000000000000794d */ /* 0x000fea0003800000 */
.L_x_2:
[----:B------:R-:W-:-:S00]  /*02a0*/  BRA `(.L_x_2) ;  /* 0xfffffffc00fc7947 */ /* 0x000fc0000383ffff */
[----:B------:R-:W-:-:S00]  /*02b0*/  NOP ;  /* 0x0000000000007918 */ /* 0x000fc00000000000 */
        /* <DEDUP_REMOVED lines=12> */
.L_x_12:


//--------------------- .text._Z30sharedMemorySumReductionKernelPfS_ --------------------------
	.section	.text._Z30sharedMemorySumReductionKernelPfS_,"ax",@progbits
	.align	128
        .global         _Z30sharedMemorySumReductionKernelPfS_
        .type           _Z30sharedMemorySumReductionKernelPfS_,@function
        .size           _Z30sharedMemorySumReductionKernelPfS_,(.L_x_13 - _Z30sharedMemorySumReductionKernelPfS_)
        .other          _Z30sharedMemorySumReductionKernelPfS_,@"STO_CUDA_ENTRY STV_DEFAULT"
_Z30sharedMemorySumReductionKernelPfS_:
.text._Z30sharedMemorySumReductionKernelPfS_:
[----:B------:R-:W-:Y:S01]  /*0000*/  LDC R1, c[0x0][0x37c] ;  /* 0x0000df00ff017b82 */ /* 0x000fe20000000800 */
[----:B------:R-:W0:Y:S07]  /*0010*/  S2R R8, SR_TID.X ;  /* 0x0000000000087919 */ /* 0x000e2e0000002100 */
[----:B------:R-:W1:Y:S01]  /*0020*/  LDC R6, c[0x0][0x360] ;  /* 0x0000d800ff067b82 */ /* 0x000e620000000800 */
[----:B------:R-:W2:Y:S01]  /*0030*/  LDCU.64 UR6, c[0x0][0x358] ;  /* 0x00006b00ff0677ac */ /* 0x000ea20008000a00 */
[----:B-1----:R-:W-:-:S04]  /*0040*/  SHF.R.U32.HI R5, RZ, 0x1, R6 ;  /* 0x00000001ff057819 */ /* 0x002fc80000011606 */
[----:B0-----:R-:W-:-:S13]  /*0050*/  ISETP.GE.U32.AND P1, PT, R8, R5, PT ;  /* 0x000000050800720c */ /* 0x001fda0003f26070 */
[----:B------:R-:W0:Y:S02]  /*0060*/  @!P1 LDC.64 R2, c[0x0][0x380] ;  /* 0x0000e000ff029b82 */ /* 0x000e240000000a00 */
[----:B0-----:R-:W-:-:S04]  /*0070*/  @!P1 IMAD.WIDE.U32 R2, R8, 0x4, R2 ;  /* 0x0000000408029825 */ /* 0x001fc800078e0002 */
[----:B------:R-:W-:Y:S02]  /*0080*/  @!P1 IMAD.WIDE.U32 R4, R5, 0x4, R2 ;  /* 0x0000000405049825 */ /* 0x000fe400078e0002 */
[----:B--2---:R-:W2:Y:S04]  /*0090*/  @!P1 LDG.E R2, desc[UR6][R2.64] ;  /* 0x0000000602029981 */ /* 0x004ea8000c1e1900 */
[----:B------:R-:W2:Y:S01]  /*00a0*/  @!P1 LDG.E R5, desc[UR6][R4.64] ;  /* 0x0000000604059981 */ /* 0x000ea2000c1e1900 */
[----:B------:R-:W0:Y:S01]  /*00b0*/  S2UR UR5, SR_CgaCtaId ;  /* 0x00000000000579c3 */ /* 0x000e220000008800 */
[----:B------:R-:W-:Y:S01]  /*00c0*/  UMOV UR4, 0x400 ;  /* 0x0000040000047882 */ /* 0x000fe20000000000 */
[----:B------:R-:W-:Y:S02]  /*00d0*/  ISETP.GE.U32.AND P2, PT, R6, 0x4, PT ;  /* 0x000000040600780c */ /* 0x000fe40003f46070 */
[----:B------:R-:W-:Y:S01]  /*00e0*/  ISETP.NE.AND P0, PT, R8, RZ, PT ;  /* 0x000000ff0800720c */ /* 0x000fe20003f05270 */
[----:B0-----:R-:W-:-:S06]  /*00f0*/  ULEA UR4, UR5, UR4, 0x18 ;  /* 0x0000000405047291 */ /* 0x001fcc000f8ec0ff */
[----:B------:R-:W-:Y:S01]  /*0100*/  LEA R0, R8, UR4, 0x2 ;  /* 0x0000000408007c11 */ /* 0x000fe2000f8e10ff */
[----:B--2---:R-:W-:-:S05]  /*0110*/  @!P1 FADD R7, R2, R5 ;  /* 0x0000000502079221 */ /* 0x004fca0000000000 */
[----:B------:R0:W-:Y:S01]  /*0120*/  @!P1 STS [R0], R7 ;  /* 0x0000000700009388 */ /* 0x0001e20000000800 */
[----:B------:R-:W-:Y:S05]  /*0130*/  @!P2 BRA `(.L_x_3) ;  /* 0x00000000002ca947 */ /* 0x000fea0003800000 */
[----:B------:R-:W-:-:S07]  /*0140*/  SHF.R.U32.HI R3, RZ, 0x2, R6 ;  /* 0x00000002ff037819 */ /* 0x000fce0000011606 */
.L_x_4:
        /* <DEDUP_REMOVED lines=10> */
.L_x_3:
[----:B------:R-:W-:Y:S05]  /*01f0*/  @P0 EXIT ;  /* 0x000000000000094d */ /* 0x000fea0003800000 */
[----:B------:R-:W1:Y:S01]  /*0200*/  S2UR UR5, SR_CgaCtaId ;  /* 0x00000000000579c3 */ /* 0x000e620000008800 */
[----:B------:R-:W-:-:S07]  /*0210*/  UMOV UR4, 0x400 ;  /* 0x0000040000047882 */ /* 0x000fce0000000000 */
[----:B------:R-:W2:Y:S01]  /*0220*/  LDC.64 R2, c[0x0][0x388] ;  /* 0x0000e200ff027b82 */ /* 0x000ea20000000a00 */
[----:B-1----:R-:W-:-:S09]  /*0230*/  ULEA UR4, UR5, UR4, 0x18 ;  /* 0x0000000405047291 */ /* 0x002fd2000f8ec0ff */
[----:B------:R-:W2:Y:S04]  /*0240*/  LDS R5, [UR4] ;  /* 0x00000004ff057984 */ /* 0x000ea80008000800 */
[----:B--2---:R-:W-:Y:S01]  /*0250*/  STG.E desc[UR6][R2.64], R5 ;  /* 0x0000000502007986 */ /* 0x004fe2000c101906 */
[----:B------:R-:W-:Y:S05]  /*0260*/  EXIT ;  /* 0x000000000000794d */ /* 0x000fea0003800000 */
.L_x_5:
        /* <DEDUP_REMOVED lines=9> */
.L_x_13:


//--------------------- .text._Z28convergentSumReductionKernelPfS_ --------------------------
	.section	.text._Z28convergentSumReductionKernelPfS_,"ax",@progbits
	.align	128
        .global         _Z28convergentSumReductionKernelPfS_
        .type           _Z28convergentSumReductionKernelPfS_,@function
        .size           _Z28convergentSumReductionKernelPfS_,(.L_x_14 - _Z28convergentSumReductionKernelPfS_)
        .other          _Z28convergentSumReductionKernelPfS_,@"STO_CUDA_ENTRY STV_DEFAULT"
_Z28convergentSumReductionKernelPfS_:
.text._Z28convergentSumReductionKernelPfS_:
[----:B------:R-:W-:Y:S01]  /*0000*/  LDC R1, c[0x0][0x37c] ;  /* 0x0000df00ff017b82 */ /* 0x000fe20000000800 */
[----:B------:R-:W0:Y:S01]  /*0010*/  LDCU UR6, c[0x0][0x360] ;  /* 0x00006c00ff0677ac */ /* 0x000e220008000800 */
[----:B------:R-:W1:Y:S01]  /*0020*/  LDCU.64 UR4, c[0x0][0x358] ;  /* 0x00006b00ff0477ac */ /* 0x000e620008000a00 */
[----:B0-----:R-:W-:-:S09]  /*0030*/  UISETP.GE.U32.AND UP0, UPT, UR6, 0x2, UPT ;  /* 0x000000020600788c */ /* 0x001fd2000bf06070 */
[----:B-1----:R-:W-:Y:S05]  /*0040*/  BRA.U !UP0, `(.L_x_6) ;  /* 0x0000000108487547 */ /* 0x002fea000b800000 */
[----:B------:R-:W0:Y:S01]  /*0050*/  S2R R9, SR_TID.X ;  /* 0x0000000000097919 */ /* 0x000e220000002100 */
[----:B------:R-:W0:Y:S01]  /*0060*/  LDC.64 R2, c[0x0][0x380] ;  /* 0x0000e000ff027b82 */ /* 0x000e220000000a00 */
[----:B------:R-:W-:Y:S02]  /*0070*/  IMAD.U32 R0, RZ, RZ, UR6 ;  /* 0x00000006ff007e24 */ /* 0x000fe4000f8e00ff */
[----:B0-----:R-:W-:-:S07]  /*0080*/  IMAD.WIDE.U32 R2, R9, 0x4, R2 ;  /* 0x0000000409027825 */ /* 0x001fce00078e0002 */
.L_x_9:
[----:B------:R-:W-:Y:S01]  /*0090*/  SHF.R.U32.HI R6, RZ, 0x1, R0 ;  /* 0x00000001ff067819 */ /* 0x000fe20000011600 */
[----:B------:R-:W-:Y:S03]  /*00a0*/  BSSY.RECONVERGENT B0, `(.L_x_7) ;  /* 0x0000008000007945 */ /* 0x000fe60003800200 */
[----:B------:R-:W-:-:S13]  /*00b0*/  ISETP.GE.U32.AND P0, PT, R9, R6, PT ;  /* 0x000000060900720c */ /* 0x000fda0003f06070 */
[----:B0-----:R-:W-:Y:S05]  /*00c0*/  @P0 BRA `(.L_x_8) ;  /* 0x0000000000140947 */ /* 0x001fea0003800000 */
[----:B------:R-:W-:Y:S01]  /*00d0*/  IMAD.WIDE.U32 R4, R6, 0x4, R2 ;  /* 0x0000000406047825 */ /* 0x000fe200078e0002 */
[----:B------:R-:W2:Y:S05]  /*00e0*/  LDG.E R7, desc[UR4][R2.64] ;  /* 0x0000000402077981 */ /* 0x000eaa000c1e1900 */
[----:B------:R-:W2:Y:S02]  /*00f0*/  LDG.E R4, desc[UR4][R4.64] ;  /* 0x0000000404047981 */ /* 0x000ea4000c1e1900 */
[----:B--2---:R-:W-:-:S05]  /*0100*/  FADD R7, R4, R7 ;  /* 0x0000000704077221 */ /* 0x004fca0000000000 */
[----:B------:R0:W-:Y:S02]  /*0110*/  STG.E desc[UR4][R2.64], R7 ;  /* 0x0000000702007986 */ /* 0x0001e4000c101904 */
.L_x_8:
[----:B------:R-:W-:Y:S05]  /*0120*/  BSYNC.RECONVERGENT B0 ;  /* 0x0000000000007941 */ /* 0x000fea0003800200 */
.L_x_7:
[----:B------:R-:W-:Y:S01]  /*0130*/  BAR.SYNC.DEFER_BLOCKING 0x0 ;  /* 0x0000000000007b1d */ /* 0x000fe20000010000 */
[----:B------:R-:W-:Y:S02]  /*0140*/  ISETP.GT.U32.AND P0, PT, R0, 0x3, PT ;  /* 0x000000030000780c */ /* 0x000fe40003f04070 */
[----:B------:R-:W-:-:S11]  /*0150*/  MOV R0, R6 ;  /* 0x0000000600007202 */ /* 0x000fd60000000f00 */
[----:B------:R-:W-:Y:S05]  /*0160*/  @P0 BRA `(.L_x_9) ;  /* 0xfffffffc00c80947 */ /* 0x000fea000383ffff */
.L_x_6:
[----:B------:R-:W1:Y:S02]  /*0170*/  S2R R0, SR_TID.X ;  /* 0x0000000000007919 */ /* 0x000e640000002100 */
[----:B-1----:R-:W-:-:S13]  /*0180*/  ISETP.NE.AND P0, PT, R0, RZ, PT ;  /* 0x000000ff0000720c */ /* 0x002fda0003f05270 */
[----:B------:R-:W-:Y:S05]  /*0190*/  @P0 EXIT ;  /* 0x000000000000094d */ /* 0x000fea0003800000 */
[----:B0-----:R-:W0:Y:S02]  /*01a0*/  LDC.64 R2, c[0x0][0x380] ;  /* 0x0000e000ff027b82 */ /* 0x001e240000000a00 */
[----:B0-----:R-:W2:Y:S06]  /*01b0*/  LDG.E R3, desc[UR4][R2.64] ;  /* 0x0000000402037981 */ /* 0x001eac000c1e1900 */
[----:B------:R-:W2:Y:S02]  /*01c0*/  LDC.64 R4, c[0x0][0x388] ;  /* 0x0000e200ff047b82 */ /* 0x000ea40000000a00 */
[----:B--2---:R-:W-:Y:S01]  /*01d0*/  STG.E desc[UR4][R4.64], R3 ;  /* 0x0000000304007986 */ /* 0x004fe2000c101904 */
[----:B------:R-:W-:Y:S05]  /*01e0*/  EXIT ;  /* 0x000000000000794d */ /* 0x000fea0003800000 */
.L_x_10:
        /* <DEDUP_REMOVED lines=9> */
.L_x_14:


//--------------------- .text._Z23atomicSumRedutionKernelPfS_ --------------------------
	.section	.text._Z23atomicSumRedutionKernelPfS_,"ax",@progbits
	.align	128
        .global         _Z23atomicSumRedutionKernelPfS_
        .type           _Z23atomicSumRedutionKernelPfS_,@function
        .size           _Z23atomicSumRedutionKernelPfS_,(.L_x_15 - _Z23atomicSumRedutionKernelPfS_)
        .other          _Z23atomicSumRedutionKernelPfS_,@"STO_CUDA_ENTRY STV_DEFAULT"
_Z23atomicSumRedutionKernelPfS_:
.text._Z23atomicSumRedutionKernelPfS_:
[----:B------:R-:W-:Y:S01]  /*0000*/  LDC R1, c[0x0][0x37c] ;  /* 0x0000df00ff017b82 */ /* 0x000fe20000000800 */
[----:B------:R-:W0:Y:S07]  /*0010*/  S2R R5, SR_CTAID.X ;  /* 0x0000000000057919 */ /* 0x000e2e0000002500 */
[----:B------:R-:W1:Y:S01]  /*0020*/  LDC.64 R2, c[0x0][0x380] ;  /* 0x0000e000ff027b82 */ /* 0x000e620000000a00 */
[----:B------:R-:W0:Y:S01]  /*0030*/  LDCU UR6, c[0x0][0x360] ;  /* 0x00006c00ff0677ac */ /* 0x000e220008000800 */
[----:B------:R-:W0:Y:S01]  /*0040*/  S2R R0, SR_TID.X ;  /* 0x0000000000007919 */ /* 0x000e220000002100 */
[----:B------:R-:W2:Y:S01]  /*0050*/  LDCU.64 UR4, c[0x0][0x358] ;  /* 0x00006b00ff0477ac */ /* 0x000ea20008000a00 */
[----:B0-----:R-:W-:-:S04]  /*0060*/  IMAD R5, R5, UR6, R0 ;  /* 0x0000000605057c24 */ /* 0x001fc8000f8e0200 */
[----:B-1----:R-:W-:-:S06]  /*0070*/  IMAD.WIDE R2, R5, 0x4, R2 ;  /* 0x0000000405027825 */ /* 0x002fcc00078e0202 */
[----:B--2---:R-:W2:Y:S01]  /*0080*/  LDG.E R3, desc[UR4][R2.64] ;  /* 0x0000000402037981 */ /* 0x004ea2000c1e1900 */
[----:B------:R-:W2:Y:S03]  /*0090*/  LDC.64 R4, c[0x0][0x388] ;  /* 0x0000e200ff047b82 */ /* 0x000ea60000000a00 */
[----:B--2---:R-:W-:Y:S01]  /*00a0*/  REDG.E.ADD.F32.FTZ.RN.STRONG.GPU desc[UR4][R4.64], R3 ;  /* 0x00000003040079a6 */ /* 0x004fe2000c12f304 */
[----:B------:R-:W-:Y:S05]  /*00b0*/  EXIT ;  /* 0x000000000000794d */ /* 0x000fea0003800000 */
.L_x_11:
        /* <DEDUP_REMOVED lines=12> */
.L_x_15:


//--------------------- .nv.shared._Z27segmentedSumReductionKernelPfS_ --------------------------
	.section	.nv.shared._Z27segmentedSumReductionKernelPfS_,"aw",@nobits
	.sectionflags	@""
	.align	16
	.zero		1024


//--------------------- .nv.shared.reserved.0     --------------------------
	.section	.nv.shared.reserved.0,"aw",@nobits
	.weak		__nv_reservedSMEM_offset_0_alias
	.size		__nv_reservedSMEM_offset_0_alias, 0, 64
	.other		__nv_reservedSMEM_offset_0_alias,@"STO_CUDA_RESERVED_SHARED STV_DEFAULT"
__nv_reservedSMEM_offset_0_alias:
	.zero		0
	.zero		64


//--------------------- .nv.shared._Z30sharedMemorySumReductionKernelPfS_ --------------------------
	.section	.nv.shared._Z30sharedMemorySumReductionKernelPfS_,"aw",@nobits
	.sectionflags	@""
	.align	16
	.zero		1024


//--------------------- .nv.shared._Z28convergentSumReductionKernelPfS_ --------------------------
	.section	.nv.shared._Z28convergentSumReductionKernelPfS_,"aw",@nobits
	.sectionflags	@""
	.align	16
	.zero		1024


//--------------------- .nv.shared._Z23atomicSumRedutionKernelPfS_ --------------------------
	.section	.nv.shared._Z23atomicSumRedutionKernelPfS_,"aw",@nobits
	.sectionflags	@""
	.align	16
	.zero		1024


//--------------------- .nv.constant0._Z27segmentedSumReductionKernelPfS_ --------------------------
	.section	.nv.constant0._Z27segmentedSumReductionKernelPfS_,"a",@progbits
	.sectionflags	@""
	.align	4
.nv.constant0._Z27segmentedSumReductionKernelPfS_:
	.zero		912


//--------------------- .nv.constant0._Z30sharedMemorySumReductionKernelPfS_ --------------------------
	.section	.nv.constant0._Z30sharedMemorySumReductionKernelPfS_,"a",@progbits
	.sectionflags	@""
	.align	4
.nv.constant0._Z30sharedMemorySumReductionKernelPfS_:
	.zero		912


//--------------------- .nv.constant0._Z28convergentSumReductionKernelPfS_ --------------------------
	.section	.nv.constant0._Z28convergentSumReductionKernelPfS_,"a",@progbits
	.sectionflags	@""
	.align	4
.nv.constant0._Z28convergentSumReductionKernelPfS_:
	.zero		912


//--------------------- .nv.constant0._Z23atomicSumRedutionKernelPfS_ --------------------------
	.section	.nv.constant0._Z23atomicSumRedutionKernelPfS_,"a",@progbits
	.sectionflags	@""
	.align	4
.nv.constant0._Z23atomicSumRedutionKernelPfS_:
	.zero		912


//--------------------- SYMBOLS --------------------------

	.type		.nv.reservedSmem.offset0,@object
	.size		.nv.reservedSmem.offset0,0x4
	.type		.nv.reservedSmem.cap,@object
	.size		.nv.reservedSmem.cap,0x4
